//
// Generated by NVIDIA NVVM Compiler
//
// Compiler Build ID: CL-36424714
// Cuda compilation tools, release 13.0, V13.0.88
// Based on NVVM 20.0.0
//

.version 9.0
.target sm_100
.address_size 64

	// .globl	kernel_func
.extern .func  (.param .b32 func_retval0) vprintf
(
	.param .b64 vprintf_param_0,
	.param .b64 vprintf_param_1
)
;
.global .align 1 .b8 $str[21] = {70, 85, 67, 75, 73, 78, 71, 32, 78, 86, 73, 68, 73, 65, 32, 70, 85, 78, 67, 10};

.visible .entry kernel_func()
{
	.reg .b32 	%r<3>;
	.reg .b64 	%rd<3>;

	mov.u64 	%rd1, $str;
	cvta.global.u64 	%rd2, %rd1;
	{ // callseq 0, 0
	.param .b64 param0;
	st.param.b64 	[param0], %rd2;
	.param .b64 param1;
	st.param.b64 	[param1], 0;
	.param .b32 retval0;
	call.uni (retval0), 
	vprintf, 
	(
	param0, 
	param1
	);
	ld.param.b32 	%r1, [retval0];
	} // callseq 0
	ret;

}


// ===== COMPILED SASS (sm_100) =====

	.target	sm_100

	.elftype	@"ET_EXEC"


//--------------------- .note.nv.tkinfo           --------------------------
	.section	.note.nv.tkinfo,"",@"SHT_NOTE"
	.sectionflags	@"SHF_NOTE_NV_TKINFO"
	.tkinfo
        /*0018*/ 	.word	0x00000002
        /*0030*/ 	.string	""
        /*0030*/ 	.string	"ptxas"
        /*0030*/ 	.string	"Cuda compilation tools, release 13.0, V13.0.88"
        /*0030*/ 	.string	"Build cuda_13.0.r13.0/compiler.36424714_0"
        /*0030*/ 	.string	"-arch sm_100 -m 64 "



//--------------------- .note.nv.cuinfo           --------------------------
	.section	.note.nv.cuinfo,"",@"SHT_NOTE"
	.sectionflags	@"SHF_NOTE_NV_CUINFO"
        /*0018*/ 	.short	0x0002
        /*001a*/ 	.short	0x0064
        /*001c*/ 	.short	0x0082
	.zero		2


//--------------------- .nv.info                  --------------------------
	.section	.nv.info,"",@"SHT_CUDA_INFO"
	.align	4


	//----- nvinfo : EIATTR_REGCOUNT
	.align		4
        /*0000*/ 	.byte	0x04, 0x2f
        /*0002*/ 	.short	(.L_2 - .L_1)
	.align		4
.L_1:
        /*0004*/ 	.word	index@(kernel_func)
        /*0008*/ 	.word	0x00000018


	//----- nvinfo : EIATTR_FRAME_SIZE
	.align		4
.L_2:
        /*000c*/ 	.byte	0x04, 0x11
        /*000e*/ 	.short	(.L_4 - .L_3)
	.align		4
.L_3:
        /*0010*/ 	.word	index@(kernel_func)
        /*0014*/ 	.word	0x00000000


	//----- nvinfo : EIATTR_MIN_STACK_SIZE
	.align		4
.L_4:
        /*0018*/ 	.byte	0x04, 0x12
        /*001a*/ 	.short	(.L_6 - .L_5)
	.align		4
.L_5:
        /*001c*/ 	.word	index@(kernel_func)
        /*0020*/ 	.word	0x00000000
.L_6:


//--------------------- .nv.compat                --------------------------
	.section	.nv.compat,"",@"SHT_CUDA_COMPAT_INFO"
	.align	4
        /*0000*/ 	.byte	0x02, 0x09, 0x00, 0x00, 0x02, 0x02, 0x01, 0x00, 0x02, 0x05, 0x05, 0x00, 0x03, 0x07, 0x01, 0x01
        /*0010*/ 	.byte	0x02, 0x03, 0x00, 0x00, 0x02, 0x06, 0x01, 0x00, 0x04, 0x0b, 0x08, 0x00, 0x09, 0x00, 0x00, 0x00
        /*0020*/ 	.byte	0x00, 0x00, 0x00, 0x00


//--------------------- .nv.info.kernel_func      --------------------------
	.section	.nv.info.kernel_func,"",@"SHT_CUDA_INFO"
	.sectionflags	@""
	.align	4


	//----- nvinfo : EIATTR_CUDA_API_VERSION
	.align		4
        /*0000*/ 	.byte	0x04, 0x37
        /*0002*/ 	.short	(.L_8 - .L_7)
.L_7:
        /*0004*/ 	.word	0x00000082


	//----- nvinfo : EIATTR_SPARSE_MMA_MASK
	.align		4
.L_8:
        /*0008*/ 	.byte	0x03, 0x50
        /*000a*/ 	.short	0x0000


	//----- nvinfo : EIATTR_MAXREG_COUNT
	.align		4
        /*000c*/ 	.byte	0x03, 0x1b
        /*000e*/ 	.short	0x00ff


	//----- nvinfo : EIATTR_EXTERNS
	.align		4
        /*0010*/ 	.byte	0x04, 0x0f
        /*0012*/ 	.short	(.L_10 - .L_9)


	//   ....[0]....
	.align		4
.L_9:
        /*0014*/ 	.word	index@(vprintf)


	//----- nvinfo : EIATTR_MERCURY_ISA_VERSION
	.align		4
.L_10:
        /*0018*/ 	.byte	0x03, 0x5f
        /*001a*/ 	.short	0x0101


	//----- nvinfo : EIATTR_VRC_CTA_INIT_COUNT
	.align		4
        /*001c*/ 	.byte	0x02, 0x4a
	.zero		1
	.zero		1


	//----- nvinfo : EIATTR_SYSCALL_OFFSETS
	.align		4
        /*0020*/ 	.byte	0x04, 0x46
        /*0022*/ 	.short	(.L_12 - .L_11)


	//   ....[0]....
.L_11:
        /*0024*/ 	.word	0x00000080


	//----- nvinfo : EIATTR_EXIT_INSTR_OFFSETS
	.align		4
.L_12:
        /*0028*/ 	.byte	0x04, 0x1c
        /*002a*/ 	.short	(.L_14 - .L_13)


	//   ....[0]....
.L_13:
        /*002c*/ 	.word	0x00000090


	//----- nvinfo : EIATTR_SW_WAR
	.align		4
.L_14:
        /*0030*/ 	.byte	0x04, 0x36
        /*0032*/ 	.short	(.L_16 - .L_15)
.L_15:
        /*0034*/ 	.word	0x00000008
.L_16:


//--------------------- .nv.callgraph             --------------------------
	.section	.nv.callgraph,"",@"SHT_CUDA_CALLGRAPH"
	.align	4
	.sectionentsize	8
	.align		4
        /*0000*/ 	.word	0x00000000
	.align		4
        /*0004*/ 	.word	0xffffffff
	.align		4
        /*0008*/ 	.word	index@(kernel_func)
	.align		4
        /*000c*/ 	.word	index@(vprintf)
	.align		4
        /*0010*/ 	.word	0x00000000
	.align		4
        /*0014*/ 	.word	0xfffffffe
	.align		4
        /*0018*/ 	.word	0x00000000
	.align		4
        /*001c*/ 	.word	0xfffffffd
	.align		4
        /*0020*/ 	.word	0x00000000
	.align		4
        /*0024*/ 	.word	0xfffffffc


//--------------------- .nv.constant4             --------------------------
	.section	.nv.constant4,"a",@progbits
	.align	8
	.align		8
.nv.constant4:
        /*0000*/ 	.dword	vprintf
	.align		8
        /*0008*/ 	.dword	$str


//--------------------- .text.kernel_func         --------------------------
	.section	.text.kernel_func,"ax",@progbits
	.align	128
        .global         kernel_func
        .type           kernel_func,@function
        .size           kernel_func,(.L_x_2 - kernel_func)
        .other          kernel_func,@"STO_CUDA_ENTRY STV_DEFAULT"
kernel_func:
.text.kernel_func:
[----:B------:R-:W0:Y:S01]  /*0000*/  LDC R1, c[0x0][0x37c] ;  /* 0x0000df00ff017b82 */ /* 0x000e220000000800 */
[----:B------:R-:W-:Y:S01]  /*0010*/  MOV R0, 0x0 ;  /* 0x0000000000007802 */ /* 0x000fe20000000f00 */
[----:B------:R-:W1:Y:S01]  /*0020*/  LDCU.64 UR4, c[0x4][0x8] ;  /* 0x01000100ff0477ac */ /* 0x000e620008000a00 */
[----:B------:R-:W-:-:S05]  /*0030*/  CS2R R6, SRZ ;  /* 0x0000000000067805 */ /* 0x000fca000001ff00 */
[----:B------:R2:W3:Y:S01]  /*0040*/  LDC.64 R2, c[0x4][R0] ;  /* 0x0100000000027b82 */ /* 0x0004e20000000a00 */
[----:B-1----:R-:W-:Y:S02]  /*0050*/  IMAD.U32 R4, RZ, RZ, UR4 ;  /* 0x00000004ff047e24 */ /* 0x002fe4000f8e00ff */
[----:B--2---:R-:W-:-:S07]  /*0060*/  IMAD.U32 R5, RZ, RZ, UR5 ;  /* 0x00000005ff057e24 */ /* 0x004fce000f8e00ff */
[----:B------:R-:W-:-:S07]  /*0070*/  LEPC R20, `(.L_x_0) ;  /* 0x000000001014794e */ /* 0x000fce0000000000 */
[----:B0--3--:R-:W-:Y:S05]  /*0080*/  CALL.ABS.NOINC R2 ;  /* 0x0000000002007343 */ /* 0x009fea0003c00000 */
.L_x_0:
[----:B------:R-:W-:Y:S05]  /*0090*/  EXIT ;  /* 0x000000000000794d */ /* 0x000fea0003800000 */
.L_x_1:
[----:B------:R-:W-:-:S00]  /*00a0*/  BRA `(.L_x_1) ;  /* 0xfffffffc00fc7947 */ /* 0x000fc0000383ffff */
[----:B------:R-:W-:-:S00]  /*00b0*/  NOP ;  /* 0x0000000000007918 */ /* 0x000fc00000000000 */
        /* <DEDUP_REMOVED lines=12> */
.L_x_2:


//--------------------- .nv.global.init           --------------------------
	.section	.nv.global.init,"aw",@progbits
.nv.global.init:
	.type		$str,@object
	.size		$str,(.L_0 - $str)
$str:
        /*0000*/ 	.byte	0x46, 0x55, 0x43, 0x4b, 0x49, 0x4e, 0x47, 0x20, 0x4e, 0x56, 0x49, 0x44, 0x49, 0x41, 0x20, 0x46
        /*0010*/ 	.byte	0x55, 0x4e, 0x43, 0x0a, 0x00
.L_0:


//--------------------- .nv.shared.reserved.0     --------------------------
	.section	.nv.shared.reserved.0,"aw",@nobits
	.weak		__nv_reservedSMEM_offset_0_alias
	.size		__nv_reservedSMEM_offset_0_alias, 0, 64
	.other		__nv_reservedSMEM_offset_0_alias,@"STO_CUDA_RESERVED_SHARED STV_DEFAULT"
__nv_reservedSMEM_offset_0_alias:
	.zero		0
	.zero		64


//--------------------- .nv.constant0.kernel_func --------------------------
	.section	.nv.constant0.kernel_func,"a",@progbits
	.sectionflags	@""
	.align	4
.nv.constant0.kernel_func:
	.zero		896


//--------------------- SYMBOLS --------------------------

	.type		.nv.reservedSmem.offset0,@object
	.size		.nv.reservedSmem.offset0,0x4
	.type		vprintf,@function
